//
// Generated by NVIDIA NVVM Compiler
//
// Compiler Build ID: CL-36424714
// Cuda compilation tools, release 13.0, V13.0.88
// Based on NVVM 20.0.0
//

.version 9.0
.target sm_100
.address_size 64

	// .globl	_Z7r_checkPiS_S_S_iS_

.visible .entry _Z7r_checkPiS_S_S_iS_(
	.param .u64 .ptr .align 1 _Z7r_checkPiS_S_S_iS__param_0,
	.param .u64 .ptr .align 1 _Z7r_checkPiS_S_S_iS__param_1,
	.param .u64 .ptr .align 1 _Z7r_checkPiS_S_S_iS__param_2,
	.param .u64 .ptr .align 1 _Z7r_checkPiS_S_S_iS__param_3,
	.param .u32 _Z7r_checkPiS_S_S_iS__param_4,
	.param .u64 .ptr .align 1 _Z7r_checkPiS_S_S_iS__param_5
)
{
	.reg .b32 	%r<11>;
	.reg .b64 	%rd<11>;

	ld.param.u64 	%rd1, [_Z7r_checkPiS_S_S_iS__param_0];
	ld.param.u64 	%rd2, [_Z7r_checkPiS_S_S_iS__param_2];
	ld.param.u32 	%r1, [_Z7r_checkPiS_S_S_iS__param_4];
	ld.param.u64 	%rd3, [_Z7r_checkPiS_S_S_iS__param_5];
	cvta.to.global.u64 	%rd4, %rd3;
	cvta.to.global.u64 	%rd5, %rd2;
	cvta.to.global.u64 	%rd6, %rd1;
	mov.u32 	%r2, %tid.x;
	mov.u32 	%r3, %ctaid.x;
	mov.u32 	%r4, %ntid.x;
	add.s32 	%r5, %r1, %r3;
	mad.lo.s32 	%r6, %r5, %r4, %r2;
	mul.wide.u32 	%rd7, %r2, 4;
	add.s64 	%rd8, %rd6, %rd7;
	ld.global.u32 	%r7, [%rd8];
	mul.wide.s32 	%rd9, %r6, 4;
	add.s64 	%rd10, %rd5, %rd9;
	ld.global.u32 	%r8, [%rd10];
	sub.s32 	%r9, %r7, %r8;
	atom.global.or.b32 	%r10, [%rd4], %r9;
	ret;

}
	// .globl	_Z9m_r_checkPiS_S_
.visible .entry _Z9m_r_checkPiS_S_(
	.param .u64 .ptr .align 1 _Z9m_r_checkPiS_S__param_0,
	.param .u64 .ptr .align 1 _Z9m_r_checkPiS_S__param_1,
	.param .u64 .ptr .align 1 _Z9m_r_checkPiS_S__param_2
)
{
	.reg .b32 	%r<9>;
	.reg .b64 	%rd<13>;

	ld.param.u64 	%rd1, [_Z9m_r_checkPiS_S__param_0];
	ld.param.u64 	%rd2, [_Z9m_r_checkPiS_S__param_1];
	ld.param.u64 	%rd3, [_Z9m_r_checkPiS_S__param_2];
	cvta.to.global.u64 	%rd4, %rd3;
	cvta.to.global.u64 	%rd5, %rd2;
	cvta.to.global.u64 	%rd6, %rd1;
	mov.u32 	%r1, %tid.x;
	mov.u32 	%r2, %ctaid.x;
	mov.u32 	%r3, %ntid.x;
	mad.lo.s32 	%r4, %r2, %r3, %r1;
	mul.wide.u32 	%rd7, %r2, 4;
	add.s64 	%rd8, %rd4, %rd7;
	mul.wide.u32 	%rd9, %r1, 4;
	add.s64 	%rd10, %rd6, %rd9;
	ld.global.u32 	%r5, [%rd10];
	mul.wide.s32 	%rd11, %r4, 4;
	add.s64 	%rd12, %rd5, %rd11;
	ld.global.u32 	%r6, [%rd12];
	sub.s32 	%r7, %r5, %r6;
	atom.global.or.b32 	%r8, [%rd8], %r7;
	ret;

}
	// .globl	_Z5add_rPiS_S_
.visible .entry _Z5add_rPiS_S_(
	.param .u64 .ptr .align 1 _Z5add_rPiS_S__param_0,
	.param .u64 .ptr .align 1 _Z5add_rPiS_S__param_1,
	.param .u64 .ptr .align 1 _Z5add_rPiS_S__param_2
)
{
	.reg .b32 	%r<10>;
	.reg .b64 	%rd<11>;

	ld.param.u64 	%rd1, [_Z5add_rPiS_S__param_0];
	ld.param.u64 	%rd2, [_Z5add_rPiS_S__param_1];
	ld.param.u64 	%rd3, [_Z5add_rPiS_S__param_2];
	cvta.to.global.u64 	%rd4, %rd1;
	cvta.to.global.u64 	%rd5, %rd2;
	cvta.to.global.u64 	%rd6, %rd3;
	mov.u32 	%r1, %tid.x;
	mov.u32 	%r2, %ctaid.x;
	mov.u32 	%r3, %ntid.x;
	ld.global.u32 	%r4, [%rd6];
	add.s32 	%r5, %r4, %r2;
	mad.lo.s32 	%r6, %r5, %r3, %r1;
	mul.wide.s32 	%rd7, %r6, 4;
	add.s64 	%rd8, %rd5, %rd7;
	ld.global.u32 	%r7, [%rd8];
	mul.wide.u32 	%rd9, %r1, 4;
	add.s64 	%rd10, %rd4, %rd9;
	ld.global.u32 	%r8, [%rd10];
	add.s32 	%r9, %r8, %r7;
	st.global.u32 	[%rd10], %r9;
	ret;

}
	// .globl	_Z8set_zeroPi
.visible .entry _Z8set_zeroPi(
	.param .u64 .ptr .align 1 _Z8set_zeroPi_param_0
)
{
	.reg .b32 	%r<6>;
	.reg .b64 	%rd<5>;

	ld.param.u64 	%rd1, [_Z8set_zeroPi_param_0];
	cvta.to.global.u64 	%rd2, %rd1;
	mov.u32 	%r1, %tid.x;
	mov.u32 	%r2, %ctaid.x;
	mov.u32 	%r3, %ntid.x;
	mad.lo.s32 	%r4, %r2, %r3, %r1;
	mul.wide.u32 	%rd3, %r4, 4;
	add.s64 	%rd4, %rd2, %rd3;
	mov.b32 	%r5, 0;
	st.global.u32 	[%rd4], %r5;
	ret;

}
	// .globl	_Z8p_searchPiS_S_
.visible .entry _Z8p_searchPiS_S_(
	.param .u64 .ptr .align 1 _Z8p_searchPiS_S__param_0,
	.param .u64 .ptr .align 1 _Z8p_searchPiS_S__param_1,
	.param .u64 .ptr .align 1 _Z8p_searchPiS_S__param_2
)
{
	.reg .pred 	%p<3>;
	.reg .b32 	%r<8>;
	.reg .b64 	%rd<11>;

	ld.param.u64 	%rd4, [_Z8p_searchPiS_S__param_0];
	ld.param.u64 	%rd2, [_Z8p_searchPiS_S__param_1];
	ld.param.u64 	%rd3, [_Z8p_searchPiS_S__param_2];
	cvta.to.global.u64 	%rd5, %rd4;
	mov.u32 	%r2, %tid.x;
	mov.u32 	%r3, %ctaid.x;
	mov.u32 	%r4, %ntid.x;
	mad.lo.s32 	%r1, %r3, %r4, %r2;
	mul.wide.s32 	%rd6, %r1, 4;
	add.s64 	%rd7, %rd5, %rd6;
	ld.global.u32 	%r5, [%rd7];
	setp.lt.s32 	%p1, %r5, 0;
	@%p1 bra 	$L__BB4_3;
	cvta.to.global.u64 	%rd8, %rd2;
	add.s64 	%rd1, %rd8, %rd6;
	ld.global.u32 	%r6, [%rd1];
	setp.ne.s32 	%p2, %r6, 0;
	@%p2 bra 	$L__BB4_3;
	cvta.to.global.u64 	%rd10, %rd3;
	mov.b32 	%r7, 1;
	st.global.u32 	[%rd10], %r7;
	st.global.u32 	[%rd1], %r7;
$L__BB4_3:
	ret;

}


// ===== COMPILED SASS (sm_100) =====

	.target	sm_100

	.elftype	@"ET_EXEC"


//--------------------- .note.nv.tkinfo           --------------------------
	.section	.note.nv.tkinfo,"",@"SHT_NOTE"
	.sectionflags	@"SHF_NOTE_NV_TKINFO"
	.tkinfo
        /*0018*/ 	.word	0x00000002
        /*0030*/ 	.string	""
        /*0030*/ 	.string	"ptxas"
        /*0030*/ 	.string	"Cuda compilation tools, release 13.0, V13.0.88"
        /*0030*/ 	.string	"Build cuda_13.0.r13.0/compiler.36424714_0"
        /*0030*/ 	.string	"-arch sm_100 -m 64 "



//--------------------- .note.nv.cuinfo           --------------------------
	.section	.note.nv.cuinfo,"",@"SHT_NOTE"
	.sectionflags	@"SHF_NOTE_NV_CUINFO"
        /*0018*/ 	.short	0x0002
        /*001a*/ 	.short	0x0064
        /*001c*/ 	.short	0x0082
	.zero		2


//--------------------- .nv.info                  --------------------------
	.section	.nv.info,"",@"SHT_CUDA_INFO"
	.align	4


	//----- nvinfo : EIATTR_REGCOUNT
	.align		4
        /*0000*/ 	.byte	0x04, 0x2f
        /*0002*/ 	.short	(.L_1 - .L_0)
	.align		4
.L_0:
        /*0004*/ 	.word	index@(_Z7r_checkPiS_S_S_iS_)
        /*0008*/ 	.word	0x0000000c


	//----- nvinfo : EIATTR_FRAME_SIZE
	.align		4
.L_1:
        /*000c*/ 	.byte	0x04, 0x11
        /*000e*/ 	.short	(.L_3 - .L_2)
	.align		4
.L_2:
        /*0010*/ 	.word	index@(_Z7r_checkPiS_S_S_iS_)
        /*0014*/ 	.word	0x00000000


	//----- nvinfo : EIATTR_REGCOUNT
	.align		4
.L_3:
        /*0018*/ 	.byte	0x04, 0x2f
        /*001a*/ 	.short	(.L_5 - .L_4)
	.align		4
.L_4:
        /*001c*/ 	.word	index@(_Z9m_r_checkPiS_S_)
        /*0020*/ 	.word	0x0000000c


	//----- nvinfo : EIATTR_FRAME_SIZE
	.align		4
.L_5:
        /*0024*/ 	.byte	0x04, 0x11
        /*0026*/ 	.short	(.L_7 - .L_6)
	.align		4
.L_6:
        /*0028*/ 	.word	index@(_Z9m_r_checkPiS_S_)
        /*002c*/ 	.word	0x00000000


	//----- nvinfo : EIATTR_REGCOUNT
	.align		4
.L_7:
        /*0030*/ 	.byte	0x04, 0x2f
        /*0032*/ 	.short	(.L_9 - .L_8)
	.align		4
.L_8:
        /*0034*/ 	.word	index@(_Z5add_rPiS_S_)
        /*0038*/ 	.word	0x0000000e


	//----- nvinfo : EIATTR_FRAME_SIZE
	.align		4
.L_9:
        /*003c*/ 	.byte	0x04, 0x11
        /*003e*/ 	.short	(.L_11 - .L_10)
	.align		4
.L_10:
        /*0040*/ 	.word	index@(_Z5add_rPiS_S_)
        /*0044*/ 	.word	0x00000000


	//----- nvinfo : EIATTR_REGCOUNT
	.align		4
.L_11:
        /*0048*/ 	.byte	0x04, 0x2f
        /*004a*/ 	.short	(.L_13 - .L_12)
	.align		4
.L_12:
        /*004c*/ 	.word	index@(_Z8set_zeroPi)
        /*0050*/ 	.word	0x00000008


	//----- nvinfo : EIATTR_FRAME_SIZE
	.align		4
.L_13:
        /*0054*/ 	.byte	0x04, 0x11
        /*0056*/ 	.short	(.L_15 - .L_14)
	.align		4
.L_14:
        /*0058*/ 	.word	index@(_Z8set_zeroPi)
        /*005c*/ 	.word	0x00000000


	//----- nvinfo : EIATTR_REGCOUNT
	.align		4
.L_15:
        /*0060*/ 	.byte	0x04, 0x2f
        /*0062*/ 	.short	(.L_17 - .L_16)
	.align		4
.L_16:
        /*0064*/ 	.word	index@(_Z8p_searchPiS_S_)
        /*0068*/ 	.word	0x0000000a


	//----- nvinfo : EIATTR_FRAME_SIZE
	.align		4
.L_17:
        /*006c*/ 	.byte	0x04, 0x11
        /*006e*/ 	.short	(.L_19 - .L_18)
	.align		4
.L_18:
        /*0070*/ 	.word	index@(_Z8p_searchPiS_S_)
        /*0074*/ 	.word	0x00000000


	//----- nvinfo : EIATTR_MIN_STACK_SIZE
	.align		4
.L_19:
        /*0078*/ 	.byte	0x04, 0x12
        /*007a*/ 	.short	(.L_21 - .L_20)
	.align		4
.L_20:
        /*007c*/ 	.word	index@(_Z8p_searchPiS_S_)
        /*0080*/ 	.word	0x00000000


	//----- nvinfo : EIATTR_MIN_STACK_SIZE
	.align		4
.L_21:
        /*0084*/ 	.byte	0x04, 0x12
        /*0086*/ 	.short	(.L_23 - .L_22)
	.align		4
.L_22:
        /*0088*/ 	.word	index@(_Z8set_zeroPi)
        /*008c*/ 	.word	0x00000000


	//----- nvinfo : EIATTR_MIN_STACK_SIZE
	.align		4
.L_23:
        /*0090*/ 	.byte	0x04, 0x12
        /*0092*/ 	.short	(.L_25 - .L_24)
	.align		4
.L_24:
        /*0094*/ 	.word	index@(_Z5add_rPiS_S_)
        /*0098*/ 	.word	0x00000000


	//----- nvinfo : EIATTR_MIN_STACK_SIZE
	.align		4
.L_25:
        /*009c*/ 	.byte	0x04, 0x12
        /*009e*/ 	.short	(.L_27 - .L_26)
	.align		4
.L_26:
        /*00a0*/ 	.word	index@(_Z9m_r_checkPiS_S_)
        /*00a4*/ 	.word	0x00000000


	//----- nvinfo : EIATTR_MIN_STACK_SIZE
	.align		4
.L_27:
        /*00a8*/ 	.byte	0x04, 0x12
        /*00aa*/ 	.short	(.L_29 - .L_28)
	.align		4
.L_28:
        /*00ac*/ 	.word	index@(_Z7r_checkPiS_S_S_iS_)
        /*00b0*/ 	.word	0x00000000
.L_29:


//--------------------- .nv.compat                --------------------------
	.section	.nv.compat,"",@"SHT_CUDA_COMPAT_INFO"
	.align	4
        /*0000*/ 	.byte	0x02, 0x09, 0x00, 0x00, 0x02, 0x02, 0x01, 0x00, 0x02, 0x05, 0x05, 0x00, 0x03, 0x07, 0x01, 0x01
        /*0010*/ 	.byte	0x02, 0x03, 0x00, 0x00, 0x02, 0x06, 0x01, 0x00, 0x04, 0x0b, 0x08, 0x00, 0x09, 0x00, 0x00, 0x00
        /*0020*/ 	.byte	0x00, 0x00, 0x00, 0x00


//--------------------- .nv.info._Z8p_searchPiS_S_ --------------------------
	.section	.nv.info._Z8p_searchPiS_S_,"",@"SHT_CUDA_INFO"
	.sectionflags	@""
	.align	4


	//----- nvinfo : EIATTR_CUDA_API_VERSION
	.align		4
        /*0000*/ 	.byte	0x04, 0x37
        /*0002*/ 	.short	(.L_31 - .L_30)
.L_30:
        /*0004*/ 	.word	0x00000082


	//----- nvinfo : EIATTR_KPARAM_INFO
	.align		4
.L_31:
        /*0008*/ 	.byte	0x04, 0x17
        /*000a*/ 	.short	(.L_33 - .L_32)
.L_32:
        /*000c*/ 	.word	0x00000000
        /*0010*/ 	.short	0x0002
        /*0012*/ 	.short	0x0010
        /*0014*/ 	.byte	0x00, 0xf5, 0x21, 0x00


	//----- nvinfo : EIATTR_KPARAM_INFO
	.align		4
.L_33:
        /*0018*/ 	.byte	0x04, 0x17
        /*001a*/ 	.short	(.L_35 - .L_34)
.L_34:
        /*001c*/ 	.word	0x00000000
        /*0020*/ 	.short	0x0001
        /*0022*/ 	.short	0x0008
        /*0024*/ 	.byte	0x00, 0xf5, 0x21, 0x00


	//----- nvinfo : EIATTR_KPARAM_INFO
	.align		4
.L_35:
        /*0028*/ 	.byte	0x04, 0x17
        /*002a*/ 	.short	(.L_37 - .L_36)
.L_36:
        /*002c*/ 	.word	0x00000000
        /*0030*/ 	.short	0x0000
        /*0032*/ 	.short	0x0000
        /*0034*/ 	.byte	0x00, 0xf5, 0x21, 0x00


	//----- nvinfo : EIATTR_SPARSE_MMA_MASK
	.align		4
.L_37:
        /*0038*/ 	.byte	0x03, 0x50
        /*003a*/ 	.short	0x0000


	//----- nvinfo : EIATTR_MAXREG_COUNT
	.align		4
        /*003c*/ 	.byte	0x03, 0x1b
        /*003e*/ 	.short	0x00ff


	//----- nvinfo : EIATTR_MERCURY_ISA_VERSION
	.align		4
        /*0040*/ 	.byte	0x03, 0x5f
        /*0042*/ 	.short	0x0101


	//----- nvinfo : EIATTR_VRC_CTA_INIT_COUNT
	.align		4
        /*0044*/ 	.byte	0x02, 0x4a
	.zero		1
	.zero		1


	//----- nvinfo : EIATTR_EXIT_INSTR_OFFSETS
	.align		4
        /*0048*/ 	.byte	0x04, 0x1c
        /*004a*/ 	.short	(.L_39 - .L_38)


	//   ....[0]....
.L_38:
        /*004c*/ 	.word	0x000000a0


	//   ....[1]....
        /*0050*/ 	.word	0x000000f0


	//   ....[2]....
        /*0054*/ 	.word	0x00000140


	//----- nvinfo : EIATTR_CBANK_PARAM_SIZE
	.align		4
.L_39:
        /*0058*/ 	.byte	0x03, 0x19
        /*005a*/ 	.short	0x0018


	//----- nvinfo : EIATTR_PARAM_CBANK
	.align		4
        /*005c*/ 	.byte	0x04, 0x0a
        /*005e*/ 	.short	(.L_41 - .L_40)
	.align		4
.L_40:
        /*0060*/ 	.word	index@(.nv.constant0._Z8p_searchPiS_S_)
        /*0064*/ 	.short	0x0380
        /*0066*/ 	.short	0x0018


	//----- nvinfo : EIATTR_SW_WAR
	.align		4
.L_41:
        /*0068*/ 	.byte	0x04, 0x36
        /*006a*/ 	.short	(.L_43 - .L_42)
.L_42:
        /*006c*/ 	.word	0x00000008
.L_43:


//--------------------- .nv.info._Z8set_zeroPi    --------------------------
	.section	.nv.info._Z8set_zeroPi,"",@"SHT_CUDA_INFO"
	.sectionflags	@""
	.align	4


	//----- nvinfo : EIATTR_CUDA_API_VERSION
	.align		4
        /*0000*/ 	.byte	0x04, 0x37
        /*0002*/ 	.short	(.L_45 - .L_44)
.L_44:
        /*0004*/ 	.word	0x00000082


	//----- nvinfo : EIATTR_KPARAM_INFO
	.align		4
.L_45:
        /*0008*/ 	.byte	0x04, 0x17
        /*000a*/ 	.short	(.L_47 - .L_46)
.L_46:
        /*000c*/ 	.word	0x00000000
        /*0010*/ 	.short	0x0000
        /*0012*/ 	.short	0x0000
        /*0014*/ 	.byte	0x00, 0xf5, 0x21, 0x00


	//----- nvinfo : EIATTR_SPARSE_MMA_MASK
	.align		4
.L_47:
        /*0018*/ 	.byte	0x03, 0x50
        /*001a*/ 	.short	0x0000


	//----- nvinfo : EIATTR_MAXREG_COUNT
	.align		4
        /*001c*/ 	.byte	0x03, 0x1b
        /*001e*/ 	.short	0x00ff


	//----- nvinfo : EIATTR_MERCURY_ISA_VERSION
	.align		4
        /*0020*/ 	.byte	0x03, 0x5f
        /*0022*/ 	.short	0x0101


	//----- nvinfo : EIATTR_VRC_CTA_INIT_COUNT
	.align		4
        /*0024*/ 	.byte	0x02, 0x4a
	.zero		1
	.zero		1


	//----- nvinfo : EIATTR_EXIT_INSTR_OFFSETS
	.align		4
        /*0028*/ 	.byte	0x04, 0x1c
        /*002a*/ 	.short	(.L_49 - .L_48)


	//   ....[0]....
.L_48:
        /*002c*/ 	.word	0x00000090


	//----- nvinfo : EIATTR_CBANK_PARAM_SIZE
	.align		4
.L_49:
        /*0030*/ 	.byte	0x03, 0x19
        /*0032*/ 	.short	0x0008


	//----- nvinfo : EIATTR_PARAM_CBANK
	.align		4
        /*0034*/ 	.byte	0x04, 0x0a
        /*0036*/ 	.short	(.L_51 - .L_50)
	.align		4
.L_50:
        /*0038*/ 	.word	index@(.nv.constant0._Z8set_zeroPi)
        /*003c*/ 	.short	0x0380
        /*003e*/ 	.short	0x0008


	//----- nvinfo : EIATTR_SW_WAR
	.align		4
.L_51:
        /*0040*/ 	.byte	0x04, 0x36
        /*0042*/ 	.short	(.L_53 - .L_52)
.L_52:
        /*0044*/ 	.word	0x00000008
.L_53:


//--------------------- .nv.info._Z5add_rPiS_S_   --------------------------
	.section	.nv.info._Z5add_rPiS_S_,"",@"SHT_CUDA_INFO"
	.sectionflags	@""
	.align	4


	//----- nvinfo : EIATTR_CUDA_API_VERSION
	.align		4
        /*0000*/ 	.byte	0x04, 0x37
        /*0002*/ 	.short	(.L_55 - .L_54)
.L_54:
        /*0004*/ 	.word	0x00000082


	//----- nvinfo : EIATTR_KPARAM_INFO
	.align		4
.L_55:
        /*0008*/ 	.byte	0x04, 0x17
        /*000a*/ 	.short	(.L_57 - .L_56)
.L_56:
        /*000c*/ 	.word	0x00000000
        /*0010*/ 	.short	0x0002
        /*0012*/ 	.short	0x0010
        /*0014*/ 	.byte	0x00, 0xf5, 0x21, 0x00


	//----- nvinfo : EIATTR_KPARAM_INFO
	.align		4
.L_57:
        /*0018*/ 	.byte	0x04, 0x17
        /*001a*/ 	.short	(.L_59 - .L_58)
.L_58:
        /*001c*/ 	.word	0x00000000
        /*0020*/ 	.short	0x0001
        /*0022*/ 	.short	0x0008
        /*0024*/ 	.byte	0x00, 0xf5, 0x21, 0x00


	//----- nvinfo : EIATTR_KPARAM_INFO
	.align		4
.L_59:
        /*0028*/ 	.byte	0x04, 0x17
        /*002a*/ 	.short	(.L_61 - .L_60)
.L_60:
        /*002c*/ 	.word	0x00000000
        /*0030*/ 	.short	0x0000
        /*0032*/ 	.short	0x0000
        /*0034*/ 	.byte	0x00, 0xf5, 0x21, 0x00


	//----- nvinfo : EIATTR_SPARSE_MMA_MASK
	.align		4
.L_61:
        /*0038*/ 	.byte	0x03, 0x50
        /*003a*/ 	.short	0x0000


	//----- nvinfo : EIATTR_MAXREG_COUNT
	.align		4
        /*003c*/ 	.byte	0x03, 0x1b
        /*003e*/ 	.short	0x00ff


	//----- nvinfo : EIATTR_MERCURY_ISA_VERSION
	.align		4
        /*0040*/ 	.byte	0x03, 0x5f
        /*0042*/ 	.short	0x0101


	//----- nvinfo : EIATTR_VRC_CTA_INIT_COUNT
	.align		4
        /*0044*/ 	.byte	0x02, 0x4a
	.zero		1
	.zero		1


	//----- nvinfo : EIATTR_EXIT_INSTR_OFFSETS
	.align		4
        /*0048*/ 	.byte	0x04, 0x1c
        /*004a*/ 	.short	(.L_63 - .L_62)


	//   ....[0]....
.L_62:
        /*004c*/ 	.word	0x00000110


	//----- nvinfo : EIATTR_CBANK_PARAM_SIZE
	.align		4
.L_63:
        /*0050*/ 	.byte	0x03, 0x19
        /*0052*/ 	.short	0x0018


	//----- nvinfo : EIATTR_PARAM_CBANK
	.align		4
        /*0054*/ 	.byte	0x04, 0x0a
        /*0056*/ 	.short	(.L_65 - .L_64)
	.align		4
.L_64:
        /*0058*/ 	.word	index@(.nv.constant0._Z5add_rPiS_S_)
        /*005c*/ 	.short	0x0380
        /*005e*/ 	.short	0x0018


	//----- nvinfo : EIATTR_SW_WAR
	.align		4
.L_65:
        /*0060*/ 	.byte	0x04, 0x36
        /*0062*/ 	.short	(.L_67 - .L_66)
.L_66:
        /*0064*/ 	.word	0x00000008
.L_67:


//--------------------- .nv.info._Z9m_r_checkPiS_S_ --------------------------
	.section	.nv.info._Z9m_r_checkPiS_S_,"",@"SHT_CUDA_INFO"
	.sectionflags	@""
	.align	4


	//----- nvinfo : EIATTR_CUDA_API_VERSION
	.align		4
        /*0000*/ 	.byte	0x04, 0x37
        /*0002*/ 	.short	(.L_69 - .L_68)
.L_68:
        /*0004*/ 	.word	0x00000082


	//----- nvinfo : EIATTR_KPARAM_INFO
	.align		4
.L_69:
        /*0008*/ 	.byte	0x04, 0x17
        /*000a*/ 	.short	(.L_71 - .L_70)
.L_70:
        /*000c*/ 	.word	0x00000000
        /*0010*/ 	.short	0x0002
        /*0012*/ 	.short	0x0010
        /*0014*/ 	.byte	0x00, 0xf5, 0x21, 0x00


	//----- nvinfo : EIATTR_KPARAM_INFO
	.align		4
.L_71:
        /*0018*/ 	.byte	0x04, 0x17
        /*001a*/ 	.short	(.L_73 - .L_72)
.L_72:
        /*001c*/ 	.word	0x00000000
        /*0020*/ 	.short	0x0001
        /*0022*/ 	.short	0x0008
        /*0024*/ 	.byte	0x00, 0xf5, 0x21, 0x00


	//----- nvinfo : EIATTR_KPARAM_INFO
	.align		4
.L_73:
        /*0028*/ 	.byte	0x04, 0x17
        /*002a*/ 	.short	(.L_75 - .L_74)
.L_74:
        /*002c*/ 	.word	0x00000000
        /*0030*/ 	.short	0x0000
        /*0032*/ 	.short	0x0000
        /*0034*/ 	.byte	0x00, 0xf5, 0x21, 0x00


	//----- nvinfo : EIATTR_SPARSE_MMA_MASK
	.align		4
.L_75:
        /*0038*/ 	.byte	0x03, 0x50
        /*003a*/ 	.short	0x0000


	//----- nvinfo : EIATTR_MAXREG_COUNT
	.align		4
        /*003c*/ 	.byte	0x03, 0x1b
        /*003e*/ 	.short	0x00ff


	//----- nvinfo : EIATTR_MERCURY_ISA_VERSION
	.align		4
        /*0040*/ 	.byte	0x03, 0x5f
        /*0042*/ 	.short	0x0101


	//----- nvinfo : EIATTR_INT_WARP_WIDE_INSTR_OFFSETS
	.align		4
        /*0044*/ 	.byte	0x04, 0x31
        /*0046*/ 	.short	(.L_77 - .L_76)


	//   ....[0]....
.L_76:
        /*0048*/ 	.word	0x000000e0


	//   ....[1]....
        /*004c*/ 	.word	0x00000130


	//----- nvinfo : EIATTR_VRC_CTA_INIT_COUNT
	.align		4
.L_77:
        /*0050*/ 	.byte	0x02, 0x4a
	.zero		1
	.zero		1


	//----- nvinfo : EIATTR_EXIT_INSTR_OFFSETS
	.align		4
        /*0054*/ 	.byte	0x04, 0x1c
        /*0056*/ 	.short	(.L_79 - .L_78)


	//   ....[0]....
.L_78:
        /*0058*/ 	.word	0x00000160


	//----- nvinfo : EIATTR_CBANK_PARAM_SIZE
	.align		4
.L_79:
        /*005c*/ 	.byte	0x03, 0x19
        /*005e*/ 	.short	0x0018


	//----- nvinfo : EIATTR_PARAM_CBANK
	.align		4
        /*0060*/ 	.byte	0x04, 0x0a
        /*0062*/ 	.short	(.L_81 - .L_80)
	.align		4
.L_80:
        /*0064*/ 	.word	index@(.nv.constant0._Z9m_r_checkPiS_S_)
        /*0068*/ 	.short	0x0380
        /*006a*/ 	.short	0x0018


	//----- nvinfo : EIATTR_SW_WAR
	.align		4
.L_81:
        /*006c*/ 	.byte	0x04, 0x36
        /*006e*/ 	.short	(.L_83 - .L_82)
.L_82:
        /*0070*/ 	.word	0x00000008
.L_83:


//--------------------- .nv.info._Z7r_checkPiS_S_S_iS_ --------------------------
	.section	.nv.info._Z7r_checkPiS_S_S_iS_,"",@"SHT_CUDA_INFO"
	.sectionflags	@""
	.align	4


	//----- nvinfo : EIATTR_CUDA_API_VERSION
	.align		4
        /*0000*/ 	.byte	0x04, 0x37
        /*0002*/ 	.short	(.L_85 - .L_84)
.L_84:
        /*0004*/ 	.word	0x00000082


	//----- nvinfo : EIATTR_KPARAM_INFO
	.align		4
.L_85:
        /*0008*/ 	.byte	0x04, 0x17
        /*000a*/ 	.short	(.L_87 - .L_86)
.L_86:
        /*000c*/ 	.word	0x00000000
        /*0010*/ 	.short	0x0005
        /*0012*/ 	.short	0x0028
        /*0014*/ 	.byte	0x00, 0xf5, 0x21, 0x00


	//----- nvinfo : EIATTR_KPARAM_INFO
	.align		4
.L_87:
        /*0018*/ 	.byte	0x04, 0x17
        /*001a*/ 	.short	(.L_89 - .L_88)
.L_88:
        /*001c*/ 	.word	0x00000000
        /*0020*/ 	.short	0x0004
        /*0022*/ 	.short	0x0020
        /*0024*/ 	.byte	0x00, 0xf0, 0x11, 0x00


	//----- nvinfo : EIATTR_KPARAM_INFO
	.align		4
.L_89:
        /*0028*/ 	.byte	0x04, 0x17
        /*002a*/ 	.short	(.L_91 - .L_90)
.L_90:
        /*002c*/ 	.word	0x00000000
        /*0030*/ 	.short	0x0003
        /*0032*/ 	.short	0x0018
        /*0034*/ 	.byte	0x00, 0xf5, 0x21, 0x00


	//----- nvinfo : EIATTR_KPARAM_INFO
	.align		4
.L_91:
        /*0038*/ 	.byte	0x04, 0x17
        /*003a*/ 	.short	(.L_93 - .L_92)
.L_92:
        /*003c*/ 	.word	0x00000000
        /*0040*/ 	.short	0x0002
        /*0042*/ 	.short	0x0010
        /*0044*/ 	.byte	0x00, 0xf5, 0x21, 0x00


	//----- nvinfo : EIATTR_KPARAM_INFO
	.align		4
.L_93:
        /*0048*/ 	.byte	0x04, 0x17
        /*004a*/ 	.short	(.L_95 - .L_94)
.L_94:
        /*004c*/ 	.word	0x00000000
        /*0050*/ 	.short	0x0001
        /*0052*/ 	.short	0x0008
        /*0054*/ 	.byte	0x00, 0xf5, 0x21, 0x00


	//----- nvinfo : EIATTR_KPARAM_INFO
	.align		4
.L_95:
        /*0058*/ 	.byte	0x04, 0x17
        /*005a*/ 	.short	(.L_97 - .L_96)
.L_96:
        /*005c*/ 	.word	0x00000000
        /*0060*/ 	.short	0x0000
        /*0062*/ 	.short	0x0000
        /*0064*/ 	.byte	0x00, 0xf5, 0x21, 0x00


	//----- nvinfo : EIATTR_SPARSE_MMA_MASK
	.align		4
.L_97:
        /*0068*/ 	.byte	0x03, 0x50
        /*006a*/ 	.short	0x0000


	//----- nvinfo : EIATTR_MAXREG_COUNT
	.align		4
        /*006c*/ 	.byte	0x03, 0x1b
        /*006e*/ 	.short	0x00ff


	//----- nvinfo : EIATTR_MERCURY_ISA_VERSION
	.align		4
        /*0070*/ 	.byte	0x03, 0x5f
        /*0072*/ 	.short	0x0101


	//----- nvinfo : EIATTR_INT_WARP_WIDE_INSTR_OFFSETS
	.align		4
        /*0074*/ 	.byte	0x04, 0x31
        /*0076*/ 	.short	(.L_99 - .L_98)


	//   ....[0]....
.L_98:
        /*0078*/ 	.word	0x00000100


	//   ....[1]....
        /*007c*/ 	.word	0x00000140


	//----- nvinfo : EIATTR_VRC_CTA_INIT_COUNT
	.align		4
.L_99:
        /*0080*/ 	.byte	0x02, 0x4a
	.zero		1
	.zero		1


	//----- nvinfo : EIATTR_EXIT_INSTR_OFFSETS
	.align		4
        /*0084*/ 	.byte	0x04, 0x1c
        /*0086*/ 	.short	(.L_101 - .L_100)


	//   ....[0]....
.L_100:
        /*0088*/ 	.word	0x00000170


	//----- nvinfo : EIATTR_CBANK_PARAM_SIZE
	.align		4
.L_101:
        /*008c*/ 	.byte	0x03, 0x19
        /*008e*/ 	.short	0x0030


	//----- nvinfo : EIATTR_PARAM_CBANK
	.align		4
        /*0090*/ 	.byte	0x04, 0x0a
        /*0092*/ 	.short	(.L_103 - .L_102)
	.align		4
.L_102:
        /*0094*/ 	.word	index@(.nv.constant0._Z7r_checkPiS_S_S_iS_)
        /*0098*/ 	.short	0x0380
        /*009a*/ 	.short	0x0030


	//----- nvinfo : EIATTR_SW_WAR
	.align		4
.L_103:
        /*009c*/ 	.byte	0x04, 0x36
        /*009e*/ 	.short	(.L_105 - .L_104)
.L_104:
        /*00a0*/ 	.word	0x00000008
.L_105:


//--------------------- .nv.callgraph             --------------------------
	.section	.nv.callgraph,"",@"SHT_CUDA_CALLGRAPH"
	.align	4
	.sectionentsize	8
	.align		4
        /*0000*/ 	.word	0x00000000
	.align		4
        /*0004*/ 	.word	0xffffffff
	.align		4
        /*0008*/ 	.word	0x00000000
	.align		4
        /*000c*/ 	.word	0xfffffffe
	.align		4
        /*0010*/ 	.word	0x00000000
	.align		4
        /*0014*/ 	.word	0xfffffffd
	.align		4
        /*0018*/ 	.word	0x00000000
	.align		4
        /*001c*/ 	.word	0xfffffffc


//--------------------- .text._Z8p_searchPiS_S_   --------------------------
	.section	.text._Z8p_searchPiS_S_,"ax",@progbits
	.align	128
        .global         _Z8p_searchPiS_S_
        .type           _Z8p_searchPiS_S_,@function
        .size           _Z8p_searchPiS_S_,(.L_x_5 - _Z8p_searchPiS_S_)
        .other          _Z8p_searchPiS_S_,@"STO_CUDA_ENTRY STV_DEFAULT"
_Z8p_searchPiS_S_:
.text._Z8p_searchPiS_S_:
[----:B------:R-:W-:Y:S01]  /*0000*/  LDC R1, c[0x0][0x37c] ;  /* 0x0000df00ff017b82 */ /* 0x000fe20000000800 */
[----:B------:R-:W0:Y:S07]  /*0010*/  S2R R5, SR_TID.X ;  /* 0x0000000000057919 */ /* 0x000e2e0000002100 */
[----:B------:R-:W0:Y:S01]  /*0020*/  S2UR UR6, SR_CTAID.X ;  /* 0x00000000000679c3 */ /* 0x000e220000002500 */
[----:B------:R-:W1:Y:S07]  /*0030*/  LDCU.64 UR4, c[0x0][0x358] ;  /* 0x00006b00ff0477ac */ /* 0x000e6e0008000a00 */
[----:B------:R-:W0:Y:S08]  /*0040*/  LDC R0, c[0x0][0x360] ;  /* 0x0000d800ff007b82 */ /* 0x000e300000000800 */
[----:B------:R-:W2:Y:S01]  /*0050*/  LDC.64 R2, c[0x0][0x380] ;  /* 0x0000e000ff027b82 */ /* 0x000ea20000000a00 */
[----:B0-----:R-:W-:-:S04]  /*0060*/  IMAD R5, R0, UR6, R5 ;  /* 0x0000000600057c24 */ /* 0x001fc8000f8e0205 */
[----:B--2---:R-:W-:-:S06]  /*0070*/  IMAD.WIDE R2, R5, 0x4, R2 ;  /* 0x0000000405027825 */ /* 0x004fcc00078e0202 */
[----:B-1----:R-:W2:Y:S02]  /*0080*/  LDG.E R2, desc[UR4][R2.64] ;  /* 0x0000000402027981 */ /* 0x002ea4000c1e1900 */
[----:B--2---:R-:W-:-:S13]  /*0090*/  ISETP.GE.AND P0, PT, R2, RZ, PT ;  /* 0x000000ff0200720c */ /* 0x004fda0003f06270 */
[----:B------:R-:W-:Y:S05]  /*00a0*/  @!P0 EXIT ;  /* 0x000000000000894d */ /* 0x000fea0003800000 */
[----:B------:R-:W0:Y:S02]  /*00b0*/  LDC.64 R2, c[0x0][0x388] ;  /* 0x0000e200ff027b82 */ /* 0x000e240000000a00 */
[----:B0-----:R-:W-:-:S05]  /*00c0*/  IMAD.WIDE R2, R5, 0x4, R2 ;  /* 0x0000000405027825 */ /* 0x001fca00078e0202 */
[----:B------:R-:W2:Y:S02]  /*00d0*/  LDG.E R0, desc[UR4][R2.64] ;  /* 0x0000000402007981 */ /* 0x000ea4000c1e1900 */
[----:B--2---:R-:W-:-:S13]  /*00e0*/  ISETP.NE.AND P0, PT, R0, RZ, PT ;  /* 0x000000ff0000720c */ /* 0x004fda0003f05270 */
[----:B------:R-:W-:Y:S05]  /*00f0*/  @P0 EXIT ;  /* 0x000000000000094d */ /* 0x000fea0003800000 */
[----:B------:R-:W0:Y:S01]  /*0100*/  LDC.64 R4, c[0x0][0x390] ;  /* 0x0000e400ff047b82 */ /* 0x000e220000000a00 */
[----:B------:R-:W-:-:S05]  /*0110*/  HFMA2 R7, -RZ, RZ, 0, 5.9604644775390625e-08 ;  /* 0x00000001ff077431 */ /* 0x000fca00000001ff */
[----:B0-----:R-:W-:Y:S04]  /*0120*/  STG.E desc[UR4][R4.64], R7 ;  /* 0x0000000704007986 */ /* 0x001fe8000c101904 */
[----:B------:R-:W-:Y:S01]  /*0130*/  STG.E desc[UR4][R2.64], R7 ;  /* 0x0000000702007986 */ /* 0x000fe2000c101904 */
[----:B------:R-:W-:Y:S05]  /*0140*/  EXIT ;  /* 0x000000000000794d */ /* 0x000fea0003800000 */
.L_x_0:
[----:B------:R-:W-:-:S00]  /*0150*/  BRA `(.L_x_0) ;  /* 0xfffffffc00fc7947 */ /* 0x000fc0000383ffff */
[----:B------:R-:W-:-:S00]  /*0160*/  NOP ;  /* 0x0000000000007918 */ /* 0x000fc00000000000 */
        /* <DEDUP_REMOVED lines=9> */
.L_x_5:


//--------------------- .text._Z8set_zeroPi       --------------------------
	.section	.text._Z8set_zeroPi,"ax",@progbits
	.align	128
        .global         _Z8set_zeroPi
        .type           _Z8set_zeroPi,@function
        .size           _Z8set_zeroPi,(.L_x_6 - _Z8set_zeroPi)
        .other          _Z8set_zeroPi,@"STO_CUDA_ENTRY STV_DEFAULT"
_Z8set_zeroPi:
.text._Z8set_zeroPi:
[----:B------:R-:W-:Y:S01]  /*0000*/  LDC R1, c[0x0][0x37c] ;  /* 0x0000df00ff017b82 */ /* 0x000fe20000000800 */
[----:B------:R-:W0:Y:S07]  /*0010*/  S2R R5, SR_TID.X ;  /* 0x0000000000057919 */ /* 0x000e2e0000002100 */
[----:B------:R-:W0:Y:S01]  /*0020*/  S2UR UR6, SR_CTAID.X ;  /* 0x00000000000679c3 */ /* 0x000e220000002500 */
[----:B------:R-:W1:Y:S07]  /*0030*/  LDCU.64 UR4, c[0x0][0x358] ;  /* 0x00006b00ff0477ac */ /* 0x000e6e0008000a00 */
[----:B------:R-:W0:Y:S08]  /*0040*/  LDC R0, c[0x0][0x360] ;  /* 0x0000d800ff007b82 */ /* 0x000e300000000800 */
[----:B------:R-:W2:Y:S01]  /*0050*/  LDC.64 R2, c[0x0][0x380] ;  /* 0x0000e000ff027b82 */ /* 0x000ea20000000a00 */
[----:B0-----:R-:W-:-:S04]  /*0060*/  IMAD R5, R0, UR6, R5 ;  /* 0x0000000600057c24 */ /* 0x001fc8000f8e0205 */
[----:B--2---:R-:W-:-:S05]  /*0070*/  IMAD.WIDE.U32 R2, R5, 0x4, R2 ;  /* 0x0000000405027825 */ /* 0x004fca00078e0002 */
[----:B-1----:R-:W-:Y:S01]  /*0080*/  STG.E desc[UR4][R2.64], RZ ;  /* 0x000000ff02007986 */ /* 0x002fe2000c101904 */
[----:B------:R-:W-:Y:S05]  /*0090*/  EXIT ;  /* 0x000000000000794d */ /* 0x000fea0003800000 */
.L_x_1:
        /* <DEDUP_REMOVED lines=14> */
.L_x_6:


//--------------------- .text._Z5add_rPiS_S_      --------------------------
	.section	.text._Z5add_rPiS_S_,"ax",@progbits
	.align	128
        .global         _Z5add_rPiS_S_
        .type           _Z5add_rPiS_S_,@function
        .size           _Z5add_rPiS_S_,(.L_x_7 - _Z5add_rPiS_S_)
        .other          _Z5add_rPiS_S_,@"STO_CUDA_ENTRY STV_DEFAULT"
_Z5add_rPiS_S_:
.text._Z5add_rPiS_S_:
[----:B------:R-:W-:Y:S08]  /*0000*/  LDC R1, c[0x0][0x37c] ;  /* 0x0000df00ff017b82 */ /* 0x000ff00000000800 */
[----:B------:R-:W0:Y:S01]  /*0010*/  LDC.64 R2, c[0x0][0x390] ;  /* 0x0000e400ff027b82 */ /* 0x000e220000000a00 */
[----:B------:R-:W0:Y:S01]  /*0020*/  LDCU.64 UR4, c[0x0][0x358] ;  /* 0x00006b00ff0477ac */ /* 0x000e220008000a00 */
[----:B------:R-:W1:Y:S06]  /*0030*/  S2R R11, SR_TID.X ;  /* 0x00000000000b7919 */ /* 0x000e6c0000002100 */
[----:B------:R-:W2:Y:S08]  /*0040*/  S2UR UR6, SR_CTAID.X ;  /* 0x00000000000679c3 */ /* 0x000eb00000002500 */
[----:B------:R-:W3:Y:S01]  /*0050*/  LDC.64 R4, c[0x0][0x388] ;  /* 0x0000e200ff047b82 */ /* 0x000ee20000000a00 */
[----:B0-----:R-:W2:Y:S07]  /*0060*/  LDG.E R2, desc[UR4][R2.64] ;  /* 0x0000000402027981 */ /* 0x001eae000c1e1900 */
[----:B------:R-:W1:Y:S01]  /*0070*/  LDC.64 R6, c[0x0][0x380] ;  /* 0x0000e000ff067b82 */ /* 0x000e620000000a00 */
[----:B------:R-:W0:Y:S01]  /*0080*/  LDCU UR7, c[0x0][0x360] ;  /* 0x00006c00ff0777ac */ /* 0x000e220008000800 */
[----:B-1----:R-:W-:Y:S01]  /*0090*/  IMAD.WIDE.U32 R6, R11, 0x4, R6 ;  /* 0x000000040b067825 */ /* 0x002fe200078e0006 */
[----:B--2---:R-:W-:-:S05]  /*00a0*/  IADD3 R0, PT, PT, R2, UR6, RZ ;  /* 0x0000000602007c10 */ /* 0x004fca000fffe0ff */
[----:B0-----:R-:W-:-:S04]  /*00b0*/  IMAD R9, R0, UR7, R11 ;  /* 0x0000000700097c24 */ /* 0x001fc8000f8e020b */
[----:B---3--:R-:W-:Y:S02]  /*00c0*/  IMAD.WIDE R4, R9, 0x4, R4 ;  /* 0x0000000409047825 */ /* 0x008fe400078e0204 */
[----:B------:R-:W2:Y:S04]  /*00d0*/  LDG.E R9, desc[UR4][R6.64] ;  /* 0x0000000406097981 */ /* 0x000ea8000c1e1900 */
[----:B------:R-:W2:Y:S02]  /*00e0*/  LDG.E R4, desc[UR4][R4.64] ;  /* 0x0000000404047981 */ /* 0x000ea4000c1e1900 */
[----:B--2---:R-:W-:-:S05]  /*00f0*/  IADD3 R9, PT, PT, R4, R9, RZ ;  /* 0x0000000904097210 */ /* 0x004fca0007ffe0ff */
[----:B------:R-:W-:Y:S01]  /*0100*/  STG.E desc[UR4][R6.64], R9 ;  /* 0x0000000906007986 */ /* 0x000fe2000c101904 */
[----:B------:R-:W-:Y:S05]  /*0110*/  EXIT ;  /* 0x000000000000794d */ /* 0x000fea0003800000 */
.L_x_2:
        /* <DEDUP_REMOVED lines=14> */
.L_x_7:


//--------------------- .text._Z9m_r_checkPiS_S_  --------------------------
	.section	.text._Z9m_r_checkPiS_S_,"ax",@progbits
	.align	128
        .global         _Z9m_r_checkPiS_S_
        .type           _Z9m_r_checkPiS_S_,@function
        .size           _Z9m_r_checkPiS_S_,(.L_x_8 - _Z9m_r_checkPiS_S_)
        .other          _Z9m_r_checkPiS_S_,@"STO_CUDA_ENTRY STV_DEFAULT"
_Z9m_r_checkPiS_S_:
.text._Z9m_r_checkPiS_S_:
[----:B------:R-:W-:Y:S01]  /*0000*/  LDC R1, c[0x0][0x37c] ;  /* 0x0000df00ff017b82 */ /* 0x000fe20000000800 */
[----:B------:R-:W0:Y:S07]  /*0010*/  S2R R9, SR_TID.X ;  /* 0x0000000000097919 */ /* 0x000e2e0000002100 */
[----:B------:R-:W0:Y:S01]  /*0020*/  LDC.64 R4, c[0x0][0x380] ;  /* 0x0000e000ff047b82 */ /* 0x000e220000000a00 */
[----:B------:R-:W1:Y:S01]  /*0030*/  LDCU UR4, c[0x0][0x360] ;  /* 0x00006c00ff0477ac */ /* 0x000e620008000800 */
[----:B------:R-:W1:Y:S01]  /*0040*/  S2R R8, SR_CTAID.X ;  /* 0x0000000000087919 */ /* 0x000e620000002500 */
[----:B------:R-:W2:Y:S05]  /*0050*/  LDCU.64 UR6, c[0x0][0x358] ;  /* 0x00006b00ff0677ac */ /* 0x000eaa0008000a00 */
[----:B------:R-:W3:Y:S01]  /*0060*/  LDC.64 R6, c[0x0][0x388] ;  /* 0x0000e200ff067b82 */ /* 0x000ee20000000a00 */
[----:B0-----:R-:W-:-:S04]  /*0070*/  IMAD.WIDE.U32 R4, R9, 0x4, R4 ;  /* 0x0000000409047825 */ /* 0x001fc800078e0004 */
[----:B-1----:R-:W-:Y:S02]  /*0080*/  IMAD R3, R8, UR4, R9 ;  /* 0x0000000408037c24 */ /* 0x002fe4000f8e0209 */
[----:B--2---:R-:W2:Y:S02]  /*0090*/  LDG.E R4, desc[UR6][R4.64] ;  /* 0x0000000604047981 */ /* 0x004ea4000c1e1900 */
[----:B---3--:R-:W-:Y:S01]  /*00a0*/  IMAD.WIDE R6, R3, 0x4, R6 ;  /* 0x0000000403067825 */ /* 0x008fe200078e0206 */
[----:B------:R-:W0:Y:S01]  /*00b0*/  S2R R9, SR_LANEID ;  /* 0x0000000000097919 */ /* 0x000e220000000000 */
[----:B------:R-:W1:Y:S04]  /*00c0*/  LDC.64 R2, c[0x0][0x390] ;  /* 0x0000e400ff027b82 */ /* 0x000e680000000a00 */
[----:B------:R-:W2:Y:S01]  /*00d0*/  LDG.E R7, desc[UR6][R6.64] ;  /* 0x0000000606077981 */ /* 0x000ea2000c1e1900 */
[----:B------:R-:W-:-:S02]  /*00e0*/  VOTEU.ANY UR4, UPT, PT ;  /* 0x0000000000047886 */ /* 0x000fc400038e0100 */
[----:B------:R-:W-:-:S06]  /*00f0*/  UFLO.U32 UR4, UR4 ;  /* 0x00000004000472bd */ /* 0x000fcc00080e0000 */
[----:B0-----:R-:W-:Y:S01]  /*0100*/  ISETP.EQ.U32.AND P0, PT, R9, UR4, PT ;  /* 0x0000000409007c0c */ /* 0x001fe2000bf02070 */
[----:B-1----:R-:W-:Y:S01]  /*0110*/  IMAD.WIDE.U32 R2, R8, 0x4, R2 ;  /* 0x0000000408027825 */ /* 0x002fe200078e0002 */
[----:B--2---:R-:W-:-:S04]  /*0120*/  IADD3 R0, PT, PT, R4, -R7, RZ ;  /* 0x8000000704007210 */ /* 0x004fc80007ffe0ff */
[----:B------:R-:W0:Y:S02]  /*0130*/  REDUX.OR UR5, R0 ;  /* 0x00000000000573c4 */ /* 0x000e240000004000 */
[----:B0-----:R-:W-:-:S05]  /*0140*/  MOV R9, UR5 ;  /* 0x0000000500097c02 */ /* 0x001fca0008000f00 */
[----:B------:R-:W-:Y:S01]  /*0150*/  @P0 REDG.E.OR.STRONG.GPU desc[UR6][R2.64], R9 ;  /* 0x000000090200098e */ /* 0x000fe2000f12e106 */
[----:B------:R-:W-:Y:S05]  /*0160*/  EXIT ;  /* 0x000000000000794d */ /* 0x000fea0003800000 */
.L_x_3:
        /* <DEDUP_REMOVED lines=9> */
.L_x_8:


//--------------------- .text._Z7r_checkPiS_S_S_iS_ --------------------------
	.section	.text._Z7r_checkPiS_S_S_iS_,"ax",@progbits
	.align	128
        .global         _Z7r_checkPiS_S_S_iS_
        .type           _Z7r_checkPiS_S_S_iS_,@function
        .size           _Z7r_checkPiS_S_S_iS_,(.L_x_9 - _Z7r_checkPiS_S_S_iS_)
        .other          _Z7r_checkPiS_S_S_iS_,@"STO_CUDA_ENTRY STV_DEFAULT"
_Z7r_checkPiS_S_S_iS_:
.text._Z7r_checkPiS_S_S_iS_:
[----:B------:R-:W-:Y:S01]  /*0000*/  LDC R1, c[0x0][0x37c] ;  /* 0x0000df00ff017b82 */ /* 0x000fe20000000800 */
[----:B------:R-:W0:Y:S07]  /*0010*/  S2R R9, SR_TID.X ;  /* 0x0000000000097919 */ /* 0x000e2e0000002100 */
[----:B------:R-:W1:Y:S01]  /*0020*/  S2UR UR4, SR_CTAID.X ;  /* 0x00000000000479c3 */ /* 0x000e620000002500 */
[----:B------:R-:W0:Y:S01]  /*0030*/  LDCU UR5, c[0x0][0x360] ;  /* 0x00006c00ff0577ac */ /* 0x000e220008000800 */
[----:B------:R-:W2:Y:S06]  /*0040*/  LDCU.64 UR6, c[0x0][0x358] ;  /* 0x00006b00ff0677ac */ /* 0x000eac0008000a00 */
[----:B------:R-:W1:Y:S08]  /*0050*/  LDC R0, c[0x0][0x3a0] ;  /* 0x0000e800ff007b82 */ /* 0x000e700000000800 */
[----:B------:R-:W3:Y:S08]  /*0060*/  LDC.64 R2, c[0x0][0x380] ;  /* 0x0000e000ff027b82 */ /* 0x000ef00000000a00 */
[----:B------:R-:W4:Y:S01]  /*0070*/  LDC.64 R4, c[0x0][0x390] ;  /* 0x0000e400ff047b82 */ /* 0x000f220000000a00 */
[----:B-1----:R-:W-:-:S05]  /*0080*/  IADD3 R0, PT, PT, R0, UR4, RZ ;  /* 0x0000000400007c10 */ /* 0x002fca000fffe0ff */
[----:B0-----:R-:W-:Y:S02]  /*0090*/  IMAD R7, R0, UR5, R9 ;  /* 0x0000000500077c24 */ /* 0x001fe4000f8e0209 */
[----:B---3--:R-:W-:-:S06]  /*00a0*/  IMAD.WIDE.U32 R2, R9, 0x4, R2 ;  /* 0x0000000409027825 */ /* 0x008fcc00078e0002 */
[----:B--2---:R-:W2:Y:S01]  /*00b0*/  LDG.E R2, desc[UR6][R2.64] ;  /* 0x0000000602027981 */ /* 0x004ea2000c1e1900 */
[----:B----4-:R-:W-:-:S06]  /*00c0*/  IMAD.WIDE R4, R7, 0x4, R4 ;  /* 0x0000000407047825 */ /* 0x010fcc00078e0204 */
[----:B------:R-:W2:Y:S01]  /*00d0*/  LDG.E R5, desc[UR6][R4.64] ;  /* 0x0000000604057981 */ /* 0x000ea2000c1e1900 */
[----:B------:R-:W0:Y:S01]  /*00e0*/  S2R R8, SR_LANEID ;  /* 0x0000000000087919 */ /* 0x000e220000000000 */
[----:B------:R-:W1:Y:S01]  /*00f0*/  LDC.64 R6, c[0x0][0x3a8] ;  /* 0x0000ea00ff067b82 */ /* 0x000e620000000a00 */
[----:B------:R-:W-:Y:S02]  /*0100*/  VOTEU.ANY UR4, UPT, PT ;  /* 0x0000000000047886 */ /* 0x000fe400038e0100 */
[----:B------:R-:W-:-:S06]  /*0110*/  UFLO.U32 UR4, UR4 ;  /* 0x00000004000472bd */ /* 0x000fcc00080e0000 */
[----:B0-----:R-:W-:Y:S02]  /*0120*/  ISETP.EQ.U32.AND P0, PT, R8, UR4, PT ;  /* 0x0000000408007c0c */ /* 0x001fe4000bf02070 */
[----:B--2---:R-:W-:-:S04]  /*0130*/  IADD3 R0, PT, PT, R2, -R5, RZ ;  /* 0x8000000502007210 */ /* 0x004fc80007ffe0ff */
[----:B------:R-:W0:Y:S02]  /*0140*/  REDUX.OR UR5, R0 ;  /* 0x00000000000573c4 */ /* 0x000e240000004000 */
[----:B0-----:R-:W-:-:S05]  /*0150*/  MOV R9, UR5 ;  /* 0x0000000500097c02 */ /* 0x001fca0008000f00 */
[----:B-1----:R-:W-:Y:S01]  /*0160*/  @P0 REDG.E.OR.STRONG.GPU desc[UR6][R6.64], R9 ;  /* 0x000000090600098e */ /* 0x002fe2000f12e106 */
[----:B------:R-:W-:Y:S05]  /*0170*/  EXIT ;  /* 0x000000000000794d */ /* 0x000fea0003800000 */
.L_x_4:
        /* <DEDUP_REMOVED lines=16> */
.L_x_9:


//--------------------- .nv.shared.reserved.0     --------------------------
	.section	.nv.shared.reserved.0,"aw",@nobits
	.weak		__nv_reservedSMEM_offset_0_alias
	.size		__nv_reservedSMEM_offset_0_alias, 0, 64
	.other		__nv_reservedSMEM_offset_0_alias,@"STO_CUDA_RESERVED_SHARED STV_DEFAULT"
__nv_reservedSMEM_offset_0_alias:
	.zero		0
	.zero		64


//--------------------- .nv.constant0._Z8p_searchPiS_S_ --------------------------
	.section	.nv.constant0._Z8p_searchPiS_S_,"a",@progbits
	.sectionflags	@""
	.align	4
.nv.constant0._Z8p_searchPiS_S_:
	.zero		920


//--------------------- .nv.constant0._Z8set_zeroPi --------------------------
	.section	.nv.constant0._Z8set_zeroPi,"a",@progbits
	.sectionflags	@""
	.align	4
.nv.constant0._Z8set_zeroPi:
	.zero		904


//--------------------- .nv.constant0._Z5add_rPiS_S_ --------------------------
	.section	.nv.constant0._Z5add_rPiS_S_,"a",@progbits
	.sectionflags	@""
	.align	4
.nv.constant0._Z5add_rPiS_S_:
	.zero		920


//--------------------- .nv.constant0._Z9m_r_checkPiS_S_ --------------------------
	.section	.nv.constant0._Z9m_r_checkPiS_S_,"a",@progbits
	.sectionflags	@""
	.align	4
.nv.constant0._Z9m_r_checkPiS_S_:
	.zero		920


//--------------------- .nv.constant0._Z7r_checkPiS_S_S_iS_ --------------------------
	.section	.nv.constant0._Z7r_checkPiS_S_S_iS_,"a",@progbits
	.sectionflags	@""
	.align	4
.nv.constant0._Z7r_checkPiS_S_S_iS_:
	.zero		944


//--------------------- SYMBOLS --------------------------

	.type		.nv.reservedSmem.offset0,@object
	.size		.nv.reservedSmem.offset0,0x4
